//
// Generated by NVIDIA NVVM Compiler
//
// Compiler Build ID: CL-36424714
// Cuda compilation tools, release 13.0, V13.0.88
// Based on NVVM 20.0.0
//

.version 9.0
.target sm_100
.address_size 64

	// .globl	_Z19reduce_v0_globelmemPiS_
// _ZZ9reduce_v0ILi256EEvPiS0_E4smem has been demoted

.visible .entry _Z19reduce_v0_globelmemPiS_(
	.param .u64 .ptr .align 1 _Z19reduce_v0_globelmemPiS__param_0,
	.param .u64 .ptr .align 1 _Z19reduce_v0_globelmemPiS__param_1
)
{
	.reg .pred 	%p<5>;
	.reg .b32 	%r<16>;
	.reg .b64 	%rd<13>;

	ld.param.u64 	%rd4, [_Z19reduce_v0_globelmemPiS__param_0];
	ld.param.u64 	%rd3, [_Z19reduce_v0_globelmemPiS__param_1];
	cvta.to.global.u64 	%rd1, %rd4;
	mov.u32 	%r1, %ctaid.x;
	mov.u32 	%r2, %ntid.x;
	mul.lo.s32 	%r3, %r1, %r2;
	mov.u32 	%r4, %tid.x;
	add.s32 	%r5, %r3, %r4;
	setp.lt.u32 	%p1, %r2, 2;
	@%p1 bra 	$L__BB0_5;
	mul.wide.s32 	%rd5, %r5, 4;
	add.s64 	%rd2, %rd1, %rd5;
	mov.b32 	%r15, 1;
$L__BB0_2:
	shl.b32 	%r7, %r15, 1;
	add.s32 	%r9, %r7, -1;
	and.b32  	%r10, %r9, %r5;
	setp.ne.s32 	%p2, %r10, 0;
	@%p2 bra 	$L__BB0_4;
	mul.wide.u32 	%rd6, %r15, 4;
	add.s64 	%rd7, %rd2, %rd6;
	ld.global.u32 	%r11, [%rd7];
	ld.global.u32 	%r12, [%rd2];
	add.s32 	%r13, %r12, %r11;
	st.global.u32 	[%rd2], %r13;
$L__BB0_4:
	bar.sync 	0;
	setp.lt.u32 	%p3, %r7, %r2;
	mov.u32 	%r15, %r7;
	@%p3 bra 	$L__BB0_2;
$L__BB0_5:
	setp.ne.s32 	%p4, %r4, 0;
	@%p4 bra 	$L__BB0_7;
	mul.wide.u32 	%rd8, %r3, 4;
	add.s64 	%rd9, %rd1, %rd8;
	ld.global.u32 	%r14, [%rd9];
	cvta.to.global.u64 	%rd10, %rd3;
	mul.wide.u32 	%rd11, %r1, 4;
	add.s64 	%rd12, %rd10, %rd11;
	st.global.u32 	[%rd12], %r14;
$L__BB0_7:
	ret;

}
	// .globl	_Z9reduce_v0ILi256EEvPiS0_
.visible .entry _Z9reduce_v0ILi256EEvPiS0_(
	.param .u64 .ptr .align 1 _Z9reduce_v0ILi256EEvPiS0__param_0,
	.param .u64 .ptr .align 1 _Z9reduce_v0ILi256EEvPiS0__param_1
)
{
	.reg .pred 	%p<5>;
	.reg .b32 	%r<22>;
	.reg .b64 	%rd<9>;
	// demoted variable
	.shared .align 4 .b8 _ZZ9reduce_v0ILi256EEvPiS0_E4smem[1024];
	ld.param.u64 	%rd2, [_Z9reduce_v0ILi256EEvPiS0__param_0];
	ld.param.u64 	%rd1, [_Z9reduce_v0ILi256EEvPiS0__param_1];
	cvta.to.global.u64 	%rd3, %rd2;
	mov.u32 	%r1, %tid.x;
	mov.u32 	%r2, %ctaid.x;
	shl.b32 	%r7, %r2, 8;
	add.s32 	%r8, %r7, %r1;
	mul.wide.s32 	%rd4, %r8, 4;
	add.s64 	%rd5, %rd3, %rd4;
	ld.global.u32 	%r9, [%rd5];
	shl.b32 	%r10, %r1, 2;
	mov.u32 	%r11, _ZZ9reduce_v0ILi256EEvPiS0_E4smem;
	add.s32 	%r3, %r11, %r10;
	st.shared.u32 	[%r3], %r9;
	bar.sync 	0;
	mov.u32 	%r4, %ntid.x;
	setp.lt.u32 	%p1, %r4, 2;
	@%p1 bra 	$L__BB1_5;
	mov.b32 	%r21, 1;
$L__BB1_2:
	shl.b32 	%r6, %r21, 1;
	add.s32 	%r13, %r6, -1;
	and.b32  	%r14, %r13, %r1;
	setp.ne.s32 	%p2, %r14, 0;
	@%p2 bra 	$L__BB1_4;
	shl.b32 	%r15, %r21, 2;
	add.s32 	%r16, %r3, %r15;
	ld.shared.u32 	%r17, [%r16];
	ld.shared.u32 	%r18, [%r3];
	add.s32 	%r19, %r18, %r17;
	st.shared.u32 	[%r3], %r19;
$L__BB1_4:
	bar.sync 	0;
	setp.lt.u32 	%p3, %r6, %r4;
	mov.u32 	%r21, %r6;
	@%p3 bra 	$L__BB1_2;
$L__BB1_5:
	setp.ne.s32 	%p4, %r1, 0;
	@%p4 bra 	$L__BB1_7;
	ld.shared.u32 	%r20, [_ZZ9reduce_v0ILi256EEvPiS0_E4smem];
	cvta.to.global.u64 	%rd6, %rd1;
	mul.wide.u32 	%rd7, %r2, 4;
	add.s64 	%rd8, %rd6, %rd7;
	st.global.u32 	[%rd8], %r20;
$L__BB1_7:
	ret;

}


// ===== COMPILED SASS (sm_100) =====

	.target	sm_100

	.elftype	@"ET_EXEC"


//--------------------- .note.nv.tkinfo           --------------------------
	.section	.note.nv.tkinfo,"",@"SHT_NOTE"
	.sectionflags	@"SHF_NOTE_NV_TKINFO"
	.tkinfo
        /*0018*/ 	.word	0x00000002
        /*0030*/ 	.string	""
        /*0030*/ 	.string	"ptxas"
        /*0030*/ 	.string	"Cuda compilation tools, release 13.0, V13.0.88"
        /*0030*/ 	.string	"Build cuda_13.0.r13.0/compiler.36424714_0"
        /*0030*/ 	.string	"-arch sm_100 -m 64 "



//--------------------- .note.nv.cuinfo           --------------------------
	.section	.note.nv.cuinfo,"",@"SHT_NOTE"
	.sectionflags	@"SHF_NOTE_NV_CUINFO"
        /*0018*/ 	.short	0x0002
        /*001a*/ 	.short	0x0064
        /*001c*/ 	.short	0x0082
	.zero		2


//--------------------- .nv.info                  --------------------------
	.section	.nv.info,"",@"SHT_CUDA_INFO"
	.align	4


	//----- nvinfo : EIATTR_REGCOUNT
	.align		4
        /*0000*/ 	.byte	0x04, 0x2f
        /*0002*/ 	.short	(.L_1 - .L_0)
	.align		4
.L_0:
        /*0004*/ 	.word	index@(_Z19reduce_v0_globelmemPiS_)
        /*0008*/ 	.word	0x00000012


	//----- nvinfo : EIATTR_FRAME_SIZE
	.align		4
.L_1:
        /*000c*/ 	.byte	0x04, 0x11
        /*000e*/ 	.short	(.L_3 - .L_2)
	.align		4
.L_2:
        /*0010*/ 	.word	index@(_Z19reduce_v0_globelmemPiS_)
        /*0014*/ 	.word	0x00000000


	//----- nvinfo : EIATTR_REGCOUNT
	.align		4
.L_3:
        /*0018*/ 	.byte	0x04, 0x2f
        /*001a*/ 	.short	(.L_5 - .L_4)
	.align		4
.L_4:
        /*001c*/ 	.word	index@(_Z9reduce_v0ILi256EEvPiS0_)
        /*0020*/ 	.word	0x0000000b


	//----- nvinfo : EIATTR_FRAME_SIZE
	.align		4
.L_5:
        /*0024*/ 	.byte	0x04, 0x11
        /*0026*/ 	.short	(.L_7 - .L_6)
	.align		4
.L_6:
        /*0028*/ 	.word	index@(_Z9reduce_v0ILi256EEvPiS0_)
        /*002c*/ 	.word	0x00000000


	//----- nvinfo : EIATTR_MIN_STACK_SIZE
	.align		4
.L_7:
        /*0030*/ 	.byte	0x04, 0x12
        /*0032*/ 	.short	(.L_9 - .L_8)
	.align		4
.L_8:
        /*0034*/ 	.word	index@(_Z9reduce_v0ILi256EEvPiS0_)
        /*0038*/ 	.word	0x00000000


	//----- nvinfo : EIATTR_MIN_STACK_SIZE
	.align		4
.L_9:
        /*003c*/ 	.byte	0x04, 0x12
        /*003e*/ 	.short	(.L_11 - .L_10)
	.align		4
.L_10:
        /*0040*/ 	.word	index@(_Z19reduce_v0_globelmemPiS_)
        /*0044*/ 	.word	0x00000000
.L_11:


//--------------------- .nv.compat                --------------------------
	.section	.nv.compat,"",@"SHT_CUDA_COMPAT_INFO"
	.align	4
        /*0000*/ 	.byte	0x02, 0x09, 0x00, 0x00, 0x02, 0x02, 0x01, 0x00, 0x02, 0x05, 0x05, 0x00, 0x03, 0x07, 0x01, 0x01
        /*0010*/ 	.byte	0x02, 0x03, 0x00, 0x00, 0x02, 0x06, 0x01, 0x00, 0x04, 0x0b, 0x08, 0x00, 0x09, 0x00, 0x00, 0x00
        /*0020*/ 	.byte	0x00, 0x00, 0x00, 0x00


//--------------------- .nv.info._Z9reduce_v0ILi256EEvPiS0_ --------------------------
	.section	.nv.info._Z9reduce_v0ILi256EEvPiS0_,"",@"SHT_CUDA_INFO"
	.sectionflags	@""
	.align	4


	//----- nvinfo : EIATTR_CUDA_API_VERSION
	.align		4
        /*0000*/ 	.byte	0x04, 0x37
        /*0002*/ 	.short	(.L_13 - .L_12)
.L_12:
        /*0004*/ 	.word	0x00000082


	//----- nvinfo : EIATTR_KPARAM_INFO
	.align		4
.L_13:
        /*0008*/ 	.byte	0x04, 0x17
        /*000a*/ 	.short	(.L_15 - .L_14)
.L_14:
        /*000c*/ 	.word	0x00000000
        /*0010*/ 	.short	0x0001
        /*0012*/ 	.short	0x0008
        /*0014*/ 	.byte	0x00, 0xf5, 0x21, 0x00


	//----- nvinfo : EIATTR_KPARAM_INFO
	.align		4
.L_15:
        /*0018*/ 	.byte	0x04, 0x17
        /*001a*/ 	.short	(.L_17 - .L_16)
.L_16:
        /*001c*/ 	.word	0x00000000
        /*0020*/ 	.short	0x0000
        /*0022*/ 	.short	0x0000
        /*0024*/ 	.byte	0x00, 0xf5, 0x21, 0x00


	//----- nvinfo : EIATTR_SPARSE_MMA_MASK
	.align		4
.L_17:
        /*0028*/ 	.byte	0x03, 0x50
        /*002a*/ 	.short	0x0000


	//----- nvinfo : EIATTR_MAXREG_COUNT
	.align		4
        /*002c*/ 	.byte	0x03, 0x1b
        /*002e*/ 	.short	0x00ff


	//----- nvinfo : EIATTR_NUM_BARRIERS
	.align		4
        /*0030*/ 	.byte	0x02, 0x4c
        /*0032*/ 	.byte	0x01
	.zero		1


	//----- nvinfo : EIATTR_MERCURY_ISA_VERSION
	.align		4
        /*0034*/ 	.byte	0x03, 0x5f
        /*0036*/ 	.short	0x0101


	//----- nvinfo : EIATTR_VRC_CTA_INIT_COUNT
	.align		4
        /*0038*/ 	.byte	0x02, 0x4a
	.zero		1
	.zero		1


	//----- nvinfo : EIATTR_EXIT_INSTR_OFFSETS
	.align		4
        /*003c*/ 	.byte	0x04, 0x1c
        /*003e*/ 	.short	(.L_19 - .L_18)


	//   ....[0]....
.L_18:
        /*0040*/ 	.word	0x000001f0


	//   ....[1]....
        /*0044*/ 	.word	0x00000270


	//----- nvinfo : EIATTR_CBANK_PARAM_SIZE
	.align		4
.L_19:
        /*0048*/ 	.byte	0x03, 0x19
        /*004a*/ 	.short	0x0010


	//----- nvinfo : EIATTR_PARAM_CBANK
	.align		4
        /*004c*/ 	.byte	0x04, 0x0a
        /*004e*/ 	.short	(.L_21 - .L_20)
	.align		4
.L_20:
        /*0050*/ 	.word	index@(.nv.constant0._Z9reduce_v0ILi256EEvPiS0_)
        /*0054*/ 	.short	0x0380
        /*0056*/ 	.short	0x0010


	//----- nvinfo : EIATTR_SW_WAR
	.align		4
.L_21:
        /*0058*/ 	.byte	0x04, 0x36
        /*005a*/ 	.short	(.L_23 - .L_22)
.L_22:
        /*005c*/ 	.word	0x00000008
.L_23:


//--------------------- .nv.info._Z19reduce_v0_globelmemPiS_ --------------------------
	.section	.nv.info._Z19reduce_v0_globelmemPiS_,"",@"SHT_CUDA_INFO"
	.sectionflags	@""
	.align	4


	//----- nvinfo : EIATTR_CUDA_API_VERSION
	.align		4
        /*0000*/ 	.byte	0x04, 0x37
        /*0002*/ 	.short	(.L_25 - .L_24)
.L_24:
        /*0004*/ 	.word	0x00000082


	//----- nvinfo : EIATTR_KPARAM_INFO
	.align		4
.L_25:
        /*0008*/ 	.byte	0x04, 0x17
        /*000a*/ 	.short	(.L_27 - .L_26)
.L_26:
        /*000c*/ 	.word	0x00000000
        /*0010*/ 	.short	0x0001
        /*0012*/ 	.short	0x0008
        /*0014*/ 	.byte	0x00, 0xf5, 0x21, 0x00


	//----- nvinfo : EIATTR_KPARAM_INFO
	.align		4
.L_27:
        /*0018*/ 	.byte	0x04, 0x17
        /*001a*/ 	.short	(.L_29 - .L_28)
.L_28:
        /*001c*/ 	.word	0x00000000
        /*0020*/ 	.short	0x0000
        /*0022*/ 	.short	0x0000
        /*0024*/ 	.byte	0x00, 0xf5, 0x21, 0x00


	//----- nvinfo : EIATTR_SPARSE_MMA_MASK
	.align		4
.L_29:
        /*0028*/ 	.byte	0x03, 0x50
        /*002a*/ 	.short	0x0000


	//----- nvinfo : EIATTR_MAXREG_COUNT
	.align		4
        /*002c*/ 	.byte	0x03, 0x1b
        /*002e*/ 	.short	0x00ff


	//----- nvinfo : EIATTR_NUM_BARRIERS
	.align		4
        /*0030*/ 	.byte	0x02, 0x4c
        /*0032*/ 	.byte	0x01
	.zero		1


	//----- nvinfo : EIATTR_MERCURY_ISA_VERSION
	.align		4
        /*0034*/ 	.byte	0x03, 0x5f
        /*0036*/ 	.short	0x0101


	//----- nvinfo : EIATTR_VRC_CTA_INIT_COUNT
	.align		4
        /*0038*/ 	.byte	0x02, 0x4a
	.zero		1
	.zero		1


	//----- nvinfo : EIATTR_EXIT_INSTR_OFFSETS
	.align		4
        /*003c*/ 	.byte	0x04, 0x1c
        /*003e*/ 	.short	(.L_31 - .L_30)


	//   ....[0]....
.L_30:
        /*0040*/ 	.word	0x000001c0


	//   ....[1]....
        /*0044*/ 	.word	0x00000230


	//----- nvinfo : EIATTR_CRS_STACK_SIZE
	.align		4
.L_31:
        /*0048*/ 	.byte	0x04, 0x1e
        /*004a*/ 	.short	(.L_33 - .L_32)
.L_32:
        /*004c*/ 	.word	0x00000000


	//----- nvinfo : EIATTR_CBANK_PARAM_SIZE
	.align		4
.L_33:
        /*0050*/ 	.byte	0x03, 0x19
        /*0052*/ 	.short	0x0010


	//----- nvinfo : EIATTR_PARAM_CBANK
	.align		4
        /*0054*/ 	.byte	0x04, 0x0a
        /*0056*/ 	.short	(.L_35 - .L_34)
	.align		4
.L_34:
        /*0058*/ 	.word	index@(.nv.constant0._Z19reduce_v0_globelmemPiS_)
        /*005c*/ 	.short	0x0380
        /*005e*/ 	.short	0x0010


	//----- nvinfo : EIATTR_SW_WAR
	.align		4
.L_35:
        /*0060*/ 	.byte	0x04, 0x36
        /*0062*/ 	.short	(.L_37 - .L_36)
.L_36:
        /*0064*/ 	.word	0x00000008
.L_37:


//--------------------- .nv.callgraph             --------------------------
	.section	.nv.callgraph,"",@"SHT_CUDA_CALLGRAPH"
	.align	4
	.sectionentsize	8
	.align		4
        /*0000*/ 	.word	0x00000000
	.align		4
        /*0004*/ 	.word	0xffffffff
	.align		4
        /*0008*/ 	.word	0x00000000
	.align		4
        /*000c*/ 	.word	0xfffffffe
	.align		4
        /*0010*/ 	.word	0x00000000
	.align		4
        /*0014*/ 	.word	0xfffffffd
	.align		4
        /*0018*/ 	.word	0x00000000
	.align		4
        /*001c*/ 	.word	0xfffffffc


//--------------------- .text._Z9reduce_v0ILi256EEvPiS0_ --------------------------
	.section	.text._Z9reduce_v0ILi256EEvPiS0_,"ax",@progbits
	.align	128
        .global         _Z9reduce_v0ILi256EEvPiS0_
        .type           _Z9reduce_v0ILi256EEvPiS0_,@function
        .size           _Z9reduce_v0ILi256EEvPiS0_,(.L_x_8 - _Z9reduce_v0ILi256EEvPiS0_)
        .other          _Z9reduce_v0ILi256EEvPiS0_,@"STO_CUDA_ENTRY STV_DEFAULT"
_Z9reduce_v0ILi256EEvPiS0_:
.text._Z9reduce_v0ILi256EEvPiS0_:
[----:B------:R-:W-:Y:S01]  /*0000*/  LDC R1, c[0x0][0x37c] ;  /* 0x0000df00ff017b82 */ /* 0x000fe20000000800 */
[----:B------:R-:W0:Y:S07]  /*0010*/  S2R R7, SR_TID.X ;  /* 0x0000000000077919 */ /* 0x000e2e0000002100 */
[----:B------:R-:W1:Y:S01]  /*0020*/  LDC.64 R2, c[0x0][0x380] ;  /* 0x0000e000ff027b82 */ /* 0x000e620000000a00 */
[----:B------:R-:W2:Y:S01]  /*0030*/  LDCU.64 UR6, c[0x0][0x358] ;  /* 0x00006b00ff0677ac */ /* 0x000ea20008000a00 */
[----:B------:R-:W0:Y:S02]  /*0040*/  S2R R6, SR_CTAID.X ;  /* 0x0000000000067919 */ /* 0x000e240000002500 */
[----:B0-----:R-:W-:-:S04]  /*0050*/  IMAD R5, R6, 0x100, R7 ;  /* 0x0000010006057824 */ /* 0x001fc800078e0207 */
[----:B-1----:R-:W-:-:S06]  /*0060*/  IMAD.WIDE R2, R5, 0x4, R2 ;  /* 0x0000000405027825 */ /* 0x002fcc00078e0202 */
[----:B--2---:R-:W2:Y:S01]  /*0070*/  LDG.E R2, desc[UR6][R2.64] ;  /* 0x0000000602027981 */ /* 0x004ea2000c1e1900 */
[----:B------:R-:W0:Y:S01]  /*0080*/  S2UR UR5, SR_CgaCtaId ;  /* 0x00000000000579c3 */ /* 0x000e220000008800 */
[----:B------:R-:W-:Y:S01]  /*0090*/  UMOV UR4, 0x400 ;  /* 0x0000040000047882 */ /* 0x000fe20000000000 */
[----:B------:R-:W1:Y:S01]  /*00a0*/  LDCU UR8, c[0x0][0x360] ;  /* 0x00006c00ff0877ac */ /* 0x000e620008000800 */
[----:B------:R-:W-:Y:S01]  /*00b0*/  ISETP.NE.AND P0, PT, R7, RZ, PT ;  /* 0x000000ff0700720c */ /* 0x000fe20003f05270 */
[----:B-1----:R-:W-:Y:S02]  /*00c0*/  UISETP.GE.U32.AND UP0, UPT, UR8, 0x2, UPT ;  /* 0x000000020800788c */ /* 0x002fe4000bf06070 */
[----:B0-----:R-:W-:-:S06]  /*00d0*/  ULEA UR4, UR5, UR4, 0x18 ;  /* 0x0000000405047291 */ /* 0x001fcc000f8ec0ff */
[----:B------:R-:W-:-:S05]  /*00e0*/  LEA R5, R7, UR4, 0x2 ;  /* 0x0000000407057c11 */ /* 0x000fca000f8e10ff */
[----:B--2---:R0:W-:Y:S01]  /*00f0*/  STS [R5], R2 ;  /* 0x0000000205007388 */ /* 0x0041e20000000800 */
[----:B------:R-:W-:Y:S06]  /*0100*/  BAR.SYNC.DEFER_BLOCKING 0x0 ;  /* 0x0000000000007b1d */ /* 0x000fec0000010000 */
[----:B------:R-:W-:Y:S05]  /*0110*/  BRA.U !UP0, `(.L_x_0) ;  /* 0x0000000108347547 */ /* 0x000fea000b800000 */
[----:B------:R-:W-:-:S07]  /*0120*/  HFMA2 R0, -RZ, RZ, 0, 5.9604644775390625e-08 ;  /* 0x00000001ff007431 */ /* 0x000fce00000001ff */
.L_x_1:
[----:B------:R-:W-:-:S05]  /*0130*/  IMAD.SHL.U32 R8, R0, 0x2, RZ ;  /* 0x0000000200087824 */ /* 0x000fca00078e00ff */
[----:B0-----:R-:W-:-:S04]  /*0140*/  IADD3 R2, PT, PT, R8, -0x1, RZ ;  /* 0xffffffff08027810 */ /* 0x001fc80007ffe0ff */
[----:B------:R-:W-:-:S13]  /*0150*/  LOP3.LUT P1, RZ, R2, R7, RZ, 0xc0, !PT ;  /* 0x0000000702ff7212 */ /* 0x000fda000782c0ff */
[----:B------:R-:W-:Y:S01]  /*0160*/  @!P1 IMAD R2, R0, 0x4, R5 ;  /* 0x0000000400029824 */ /* 0x000fe200078e0205 */
[----:B------:R-:W-:Y:S01]  /*0170*/  @!P1 LDS R3, [R5] ;  /* 0x0000000005039984 */ /* 0x000fe20000000800 */
[----:B------:R-:W-:-:S04]  /*0180*/  IMAD.MOV.U32 R0, RZ, RZ, R8 ;  /* 0x000000ffff007224 */ /* 0x000fc800078e0008 */
[----:B------:R-:W0:Y:S02]  /*0190*/  @!P1 LDS R2, [R2] ;  /* 0x0000000002029984 */ /* 0x000e240000000800 */
[----:B0-----:R-:W-:-:S05]  /*01a0*/  @!P1 IADD3 R4, PT, PT, R2, R3, RZ ;  /* 0x0000000302049210 */ /* 0x001fca0007ffe0ff */
[----:B------:R1:W-:Y:S01]  /*01b0*/  @!P1 STS [R5], R4 ;  /* 0x0000000405009388 */ /* 0x0003e20000000800 */
[----:B------:R-:W-:Y:S01]  /*01c0*/  BAR.SYNC.DEFER_BLOCKING 0x0 ;  /* 0x0000000000007b1d */ /* 0x000fe20000010000 */
[----:B------:R-:W-:-:S13]  /*01d0*/  ISETP.GE.U32.AND P1, PT, R8, UR8, PT ;  /* 0x0000000808007c0c */ /* 0x000fda000bf26070 */
[----:B-1----:R-:W-:Y:S05]  /*01e0*/  @!P1 BRA `(.L_x_1) ;  /* 0xfffffffc00d09947 */ /* 0x002fea000383ffff */
.L_x_0:
[----:B------:R-:W-:Y:S05]  /*01f0*/  @P0 EXIT ;  /* 0x000000000000094d */ /* 0x000fea0003800000 */
[----:B------:R-:W1:Y:S01]  /*0200*/  S2UR UR5, SR_CgaCtaId ;  /* 0x00000000000579c3 */ /* 0x000e620000008800 */
[----:B------:R-:W-:-:S07]  /*0210*/  UMOV UR4, 0x400 ;  /* 0x0000040000047882 */ /* 0x000fce0000000000 */
[----:B0-----:R-:W0:Y:S01]  /*0220*/  LDC.64 R2, c[0x0][0x388] ;  /* 0x0000e200ff027b82 */ /* 0x001e220000000a00 */
[----:B-1----:R-:W-:Y:S01]  /*0230*/  ULEA UR4, UR5, UR4, 0x18 ;  /* 0x0000000405047291 */ /* 0x002fe2000f8ec0ff */
[----:B0-----:R-:W-:-:S08]  /*0240*/  IMAD.WIDE.U32 R2, R6, 0x4, R2 ;  /* 0x0000000406027825 */ /* 0x001fd000078e0002 */
[----:B------:R-:W0:Y:S04]  /*0250*/  LDS R5, [UR4] ;  /* 0x00000004ff057984 */ /* 0x000e280008000800 */
[----:B0-----:R-:W-:Y:S01]  /*0260*/  STG.E desc[UR6][R2.64], R5 ;  /* 0x0000000502007986 */ /* 0x001fe2000c101906 */
[----:B------:R-:W-:Y:S05]  /*0270*/  EXIT ;  /* 0x000000000000794d */ /* 0x000fea0003800000 */
.L_x_2:
[----:B------:R-:W-:-:S00]  /*0280*/  BRA `(.L_x_2) ;  /* 0xfffffffc00fc7947 */ /* 0x000fc0000383ffff */
[----:B------:R-:W-:-:S00]  /*0290*/  NOP ;  /* 0x0000000000007918 */ /* 0x000fc00000000000 */
        /* <DEDUP_REMOVED lines=14> */
.L_x_8:


//--------------------- .text._Z19reduce_v0_globelmemPiS_ --------------------------
	.section	.text._Z19reduce_v0_globelmemPiS_,"ax",@progbits
	.align	128
        .global         _Z19reduce_v0_globelmemPiS_
        .type           _Z19reduce_v0_globelmemPiS_,@function
        .size           _Z19reduce_v0_globelmemPiS_,(.L_x_9 - _Z19reduce_v0_globelmemPiS_)
        .other          _Z19reduce_v0_globelmemPiS_,@"STO_CUDA_ENTRY STV_DEFAULT"
_Z19reduce_v0_globelmemPiS_:
.text._Z19reduce_v0_globelmemPiS_:
[----:B------:R-:W-:Y:S08]  /*0000*/  LDC R1, c[0x0][0x37c] ;  /* 0x0000df00ff017b82 */ /* 0x000ff00000000800 */
[----:B------:R-:W0:Y:S01]  /*0010*/  LDC R6, c[0x0][0x360] ;  /* 0x0000d800ff067b82 */ /* 0x000e220000000800 */
[----:B------:R-:W1:Y:S01]  /*0020*/  S2R R13, SR_CTAID.X ;  /* 0x00000000000d7919 */ /* 0x000e620000002500 */
[----:B------:R-:W2:Y:S01]  /*0030*/  LDCU.64 UR4, c[0x0][0x358] ;  /* 0x00006b00ff0477ac */ /* 0x000ea20008000a00 */
[----:B------:R-:W3:Y:S01]  /*0040*/  S2R R8, SR_TID.X ;  /* 0x0000000000087919 */ /* 0x000ee20000002100 */
[----:B0-----:R-:W-:Y:S01]  /*0050*/  ISETP.GE.U32.AND P0, PT, R6, 0x2, PT ;  /* 0x000000020600780c */ /* 0x001fe20003f06070 */
[----:B-1----:R-:W-:-:S12]  /*0060*/  IMAD R7, R13, R6, RZ ;  /* 0x000000060d077224 */ /* 0x002fd800078e02ff */
[----:B--23--:R-:W-:Y:S05]  /*0070*/  @!P0 BRA `(.L_x_3) ;  /* 0x00000000004c8947 */ /* 0x00cfea0003800000 */
[----:B------:R-:W0:Y:S01]  /*0080*/  LDC.64 R2, c[0x0][0x380] ;  /* 0x0000e000ff027b82 */ /* 0x000e220000000a00 */
[----:B------:R-:W-:Y:S01]  /*0090*/  IADD3 R9, PT, PT, R7, R8, RZ ;  /* 0x0000000807097210 */ /* 0x000fe20007ffe0ff */
[----:B------:R-:W-:-:S04]  /*00a0*/  HFMA2 R5, -RZ, RZ, 0, 5.9604644775390625e-08 ;  /* 0x00000001ff057431 */ /* 0x000fc800000001ff */
[----:B0-----:R-:W-:-:S07]  /*00b0*/  IMAD.WIDE R2, R9, 0x4, R2 ;  /* 0x0000000409027825 */ /* 0x001fce00078e0202 */
.L_x_6:
[----:B------:R-:W-:Y:S01]  /*00c0*/  SHF.L.U32 R15, R5, 0x1, RZ ;  /* 0x00000001050f7819 */ /* 0x000fe200000006ff */
[----:B------:R-:W-:Y:S04]  /*00d0*/  BSSY.RECONVERGENT B0, `(.L_x_4) ;  /* 0x0000009000007945 */ /* 0x000fe80003800200 */
[----:B------:R-:W-:-:S05]  /*00e0*/  VIADD R0, R15, 0xffffffff ;  /* 0xffffffff0f007836 */ /* 0x000fca0000000000 */
[----:B------:R-:W-:-:S13]  /*00f0*/  LOP3.LUT P0, RZ, R0, R9, RZ, 0xc0, !PT ;  /* 0x0000000900ff7212 */ /* 0x000fda000780c0ff */
[----:B0-----:R-:W-:Y:S05]  /*0100*/  @P0 BRA `(.L_x_5) ;  /* 0x0000000000140947 */ /* 0x001fea0003800000 */
[----:B------:R-:W-:Y:S01]  /*0110*/  IMAD.WIDE.U32 R4, R5, 0x4, R2 ;  /* 0x0000000405047825 */ /* 0x000fe200078e0002 */
[----:B------:R-:W2:Y:S05]  /*0120*/  LDG.E R11, desc[UR4][R2.64] ;  /* 0x00000004020b7981 */ /* 0x000eaa000c1e1900 */
[----:B------:R-:W2:Y:S02]  /*0130*/  LDG.E R4, desc[UR4][R4.64] ;  /* 0x0000000404047981 */ /* 0x000ea4000c1e1900 */
[----:B--2---:R-:W-:-:S05]  /*0140*/  IADD3 R11, PT, PT, R4, R11, RZ ;  /* 0x0000000b040b7210 */ /* 0x004fca0007ffe0ff */
[----:B------:R0:W-:Y:S02]  /*0150*/  STG.E desc[UR4][R2.64], R11 ;  /* 0x0000000b02007986 */ /* 0x0001e4000c101904 */
.L_x_5:
[----:B------:R-:W-:Y:S05]  /*0160*/  BSYNC.RECONVERGENT B0 ;  /* 0x0000000000007941 */ /* 0x000fea0003800200 */
.L_x_4:
[----:B------:R-:W-:Y:S01]  /*0170*/  BAR.SYNC.DEFER_BLOCKING 0x0 ;  /* 0x0000000000007b1d */ /* 0x000fe20000010000 */
[----:B------:R-:W-:Y:S01]  /*0180*/  ISETP.GE.U32.AND P0, PT, R15, R6, PT ;  /* 0x000000060f00720c */ /* 0x000fe20003f06070 */
[----:B------:R-:W-:-:S12]  /*0190*/  IMAD.MOV.U32 R5, RZ, RZ, R15 ;  /* 0x000000ffff057224 */ /* 0x000fd800078e000f */
[----:B------:R-:W-:Y:S05]  /*01a0*/  @!P0 BRA `(.L_x_6) ;  /* 0xfffffffc00c48947 */ /* 0x000fea000383ffff */
.L_x_3:
[----:B------:R-:W-:-:S13]  /*01b0*/  ISETP.NE.AND P0, PT, R8, RZ, PT ;  /* 0x000000ff0800720c */ /* 0x000fda0003f05270 */
[----:B------:R-:W-:Y:S05]  /*01c0*/  @P0 EXIT ;  /* 0x000000000000094d */ /* 0x000fea0003800000 */
[----:B0-----:R-:W0:Y:S08]  /*01d0*/  LDC.64 R2, c[0x0][0x380] ;  /* 0x0000e000ff027b82 */ /* 0x001e300000000a00 */
[----:B------:R-:W1:Y:S01]  /*01e0*/  LDC.64 R4, c[0x0][0x388] ;  /* 0x0000e200ff047b82 */ /* 0x000e620000000a00 */
[----:B0-----:R-:W-:-:S06]  /*01f0*/  IMAD.WIDE.U32 R2, R7, 0x4, R2 ;  /* 0x0000000407027825 */ /* 0x001fcc00078e0002 */
[----:B------:R-:W2:Y:S01]  /*0200*/  LDG.E R3, desc[UR4][R2.64] ;  /* 0x0000000402037981 */ /* 0x000ea2000c1e1900 */
[----:B-1----:R-:W-:-:S05]  /*0210*/  IMAD.WIDE.U32 R4, R13, 0x4, R4 ;  /* 0x000000040d047825 */ /* 0x002fca00078e0004 */
[----:B--2---:R-:W-:Y:S01]  /*0220*/  STG.E desc[UR4][R4.64], R3 ;  /* 0x0000000304007986 */ /* 0x004fe2000c101904 */
[----:B------:R-:W-:Y:S05]  /*0230*/  EXIT ;  /* 0x000000000000794d */ /* 0x000fea0003800000 */
.L_x_7:
        /* <DEDUP_REMOVED lines=12> */
.L_x_9:


//--------------------- .nv.shared._Z9reduce_v0ILi256EEvPiS0_ --------------------------
	.section	.nv.shared._Z9reduce_v0ILi256EEvPiS0_,"aw",@nobits
	.sectionflags	@""
	.align	4
.nv.shared._Z9reduce_v0ILi256EEvPiS0_:
	.zero		2048


//--------------------- .nv.shared.reserved.0     --------------------------
	.section	.nv.shared.reserved.0,"aw",@nobits
	.weak		__nv_reservedSMEM_offset_0_alias
	.size		__nv_reservedSMEM_offset_0_alias, 0, 64
	.other		__nv_reservedSMEM_offset_0_alias,@"STO_CUDA_RESERVED_SHARED STV_DEFAULT"
__nv_reservedSMEM_offset_0_alias:
	.zero		0
	.zero		64


//--------------------- .nv.constant0._Z9reduce_v0ILi256EEvPiS0_ --------------------------
	.section	.nv.constant0._Z9reduce_v0ILi256EEvPiS0_,"a",@progbits
	.sectionflags	@""
	.align	4
.nv.constant0._Z9reduce_v0ILi256EEvPiS0_:
	.zero		912


//--------------------- .nv.constant0._Z19reduce_v0_globelmemPiS_ --------------------------
	.section	.nv.constant0._Z19reduce_v0_globelmemPiS_,"a",@progbits
	.sectionflags	@""
	.align	4
.nv.constant0._Z19reduce_v0_globelmemPiS_:
	.zero		912


//--------------------- SYMBOLS --------------------------

	.type		.nv.reservedSmem.offset0,@object
	.size		.nv.reservedSmem.offset0,0x4
	.type		.nv.reservedSmem.cap,@object
	.size		.nv.reservedSmem.cap,0x4
